//
// Generated by NVIDIA NVVM Compiler
//
// Compiler Build ID: CL-36424714
// Cuda compilation tools, release 13.0, V13.0.88
// Based on NVVM 20.0.0
//

.version 9.0
.target sm_100
.address_size 64

	// .globl	boundingBoxKernel

.visible .entry boundingBoxKernel(
	.param .u64 .ptr .align 1 boundingBoxKernel_param_0,
	.param .u64 .ptr .align 1 boundingBoxKernel_param_1,
	.param .u64 .ptr .align 1 boundingBoxKernel_param_2,
	.param .u64 .ptr .align 1 boundingBoxKernel_param_3,
	.param .u64 .ptr .align 1 boundingBoxKernel_param_4,
	.param .u64 .ptr .align 1 boundingBoxKernel_param_5,
	.param .u64 .ptr .align 1 boundingBoxKernel_param_6,
	.param .u32 boundingBoxKernel_param_7
)
{
	.reg .pred 	%p<5>;
	.reg .b32 	%r<12>;
	.reg .b32 	%f<9>;
	.reg .b64 	%rd<25>;

	ld.param.u64 	%rd1, [boundingBoxKernel_param_0];
	ld.param.u64 	%rd2, [boundingBoxKernel_param_1];
	ld.param.u64 	%rd3, [boundingBoxKernel_param_2];
	ld.param.u64 	%rd4, [boundingBoxKernel_param_3];
	ld.param.u64 	%rd5, [boundingBoxKernel_param_4];
	ld.param.u64 	%rd6, [boundingBoxKernel_param_5];
	ld.param.u64 	%rd7, [boundingBoxKernel_param_6];
	ld.param.u32 	%r4, [boundingBoxKernel_param_7];
	mov.u32 	%r5, %ctaid.x;
	mov.u32 	%r6, %ntid.x;
	mov.u32 	%r7, %tid.x;
	mad.lo.s32 	%r1, %r5, %r6, %r7;
	setp.ge.s32 	%p1, %r1, %r4;
	@%p1 bra 	$L__BB0_5;
	cvta.to.global.u64 	%rd8, %rd6;
	cvta.to.global.u64 	%rd9, %rd1;
	cvta.to.global.u64 	%rd10, %rd2;
	cvta.to.global.u64 	%rd11, %rd3;
	cvta.to.global.u64 	%rd12, %rd5;
	mul.wide.s32 	%rd13, %r1, 4;
	add.s64 	%rd14, %rd9, %rd13;
	ld.global.f32 	%f2, [%rd14];
	add.s64 	%rd15, %rd10, %rd13;
	ld.global.f32 	%f3, [%rd15];
	mul.f32 	%f4, %f3, %f3;
	fma.rn.f32 	%f5, %f2, %f2, %f4;
	add.s64 	%rd16, %rd11, %rd13;
	ld.global.f32 	%f6, [%rd16];
	fma.rn.f32 	%f7, %f6, %f6, %f5;
	sqrt.rn.f32 	%f1, %f7;
	add.s64 	%rd17, %rd8, %rd13;
	st.global.f32 	[%rd17], %f1;
	add.s64 	%rd18, %rd12, %rd13;
	ld.global.u32 	%r9, [%rd18];
	setp.ne.s32 	%p2, %r9, 0;
	mov.b32 	%r11, 0;
	@%p2 bra 	$L__BB0_4;
	cvta.to.global.u64 	%rd19, %rd4;
	add.s64 	%rd21, %rd19, %rd13;
	ld.global.f32 	%f8, [%rd21];
	setp.ltu.f32 	%p3, %f8, 0f3F000000;
	@%p3 bra 	$L__BB0_4;
	setp.lt.f32 	%p4, %f1, 0f3F000000;
	selp.u32 	%r11, 1, 0, %p4;
$L__BB0_4:
	cvta.to.global.u64 	%rd22, %rd7;
	add.s64 	%rd24, %rd22, %rd13;
	st.global.u32 	[%rd24], %r11;
$L__BB0_5:
	ret;

}


// ===== COMPILED SASS (sm_100) =====

	.target	sm_100

	.elftype	@"ET_EXEC"


//--------------------- .note.nv.tkinfo           --------------------------
	.section	.note.nv.tkinfo,"",@"SHT_NOTE"
	.sectionflags	@"SHF_NOTE_NV_TKINFO"
	.tkinfo
        /*0018*/ 	.word	0x00000002
        /*0030*/ 	.string	""
        /*0030*/ 	.string	"ptxas"
        /*0030*/ 	.string	"Cuda compilation tools, release 13.0, V13.0.88"
        /*0030*/ 	.string	"Build cuda_13.0.r13.0/compiler.36424714_0"
        /*0030*/ 	.string	"-arch sm_100 -m 64 "



//--------------------- .note.nv.cuinfo           --------------------------
	.section	.note.nv.cuinfo,"",@"SHT_NOTE"
	.sectionflags	@"SHF_NOTE_NV_CUINFO"
        /*0018*/ 	.short	0x0002
        /*001a*/ 	.short	0x0064
        /*001c*/ 	.short	0x0082
	.zero		2


//--------------------- .nv.info                  --------------------------
	.section	.nv.info,"",@"SHT_CUDA_INFO"
	.align	4


	//----- nvinfo : EIATTR_REGCOUNT
	.align		4
        /*0000*/ 	.byte	0x04, 0x2f
        /*0002*/ 	.short	(.L_1 - .L_0)
	.align		4
.L_0:
        /*0004*/ 	.word	index@(boundingBoxKernel)
        /*0008*/ 	.word	0x00000010


	//----- nvinfo : EIATTR_FRAME_SIZE
	.align		4
.L_1:
        /*000c*/ 	.byte	0x04, 0x11
        /*000e*/ 	.short	(.L_3 - .L_2)
	.align		4
.L_2:
        /*0010*/ 	.word	index@($__internal_0_$__cuda_sm20_sqrt_rn_f32_slowpath)
        /*0014*/ 	.word	0x00000000


	//----- nvinfo : EIATTR_FRAME_SIZE
	.align		4
.L_3:
        /*0018*/ 	.byte	0x04, 0x11
        /*001a*/ 	.short	(.L_5 - .L_4)
	.align		4
.L_4:
        /*001c*/ 	.word	index@(boundingBoxKernel)
        /*0020*/ 	.word	0x00000000


	//----- nvinfo : EIATTR_MIN_STACK_SIZE
	.align		4
.L_5:
        /*0024*/ 	.byte	0x04, 0x12
        /*0026*/ 	.short	(.L_7 - .L_6)
	.align		4
.L_6:
        /*0028*/ 	.word	index@(boundingBoxKernel)
        /*002c*/ 	.word	0x00000000
.L_7:


//--------------------- .nv.compat                --------------------------
	.section	.nv.compat,"",@"SHT_CUDA_COMPAT_INFO"
	.align	4
        /*0000*/ 	.byte	0x02, 0x09, 0x00, 0x00, 0x02, 0x02, 0x01, 0x00, 0x02, 0x05, 0x05, 0x00, 0x03, 0x07, 0x01, 0x01
        /*0010*/ 	.byte	0x02, 0x03, 0x00, 0x00, 0x02, 0x06, 0x01, 0x00, 0x04, 0x0b, 0x08, 0x00, 0x01, 0x00, 0x00, 0x00
        /*0020*/ 	.byte	0x00, 0x00, 0x00, 0x00


//--------------------- .nv.info.boundingBoxKernel --------------------------
	.section	.nv.info.boundingBoxKernel,"",@"SHT_CUDA_INFO"
	.sectionflags	@""
	.align	4


	//----- nvinfo : EIATTR_CUDA_API_VERSION
	.align		4
        /*0000*/ 	.byte	0x04, 0x37
        /*0002*/ 	.short	(.L_9 - .L_8)
.L_8:
        /*0004*/ 	.word	0x00000082


	//----- nvinfo : EIATTR_KPARAM_INFO
	.align		4
.L_9:
        /*0008*/ 	.byte	0x04, 0x17
        /*000a*/ 	.short	(.L_11 - .L_10)
.L_10:
        /*000c*/ 	.word	0x00000000
        /*0010*/ 	.short	0x0007
        /*0012*/ 	.short	0x0038
        /*0014*/ 	.byte	0x00, 0xf0, 0x11, 0x00


	//----- nvinfo : EIATTR_KPARAM_INFO
	.align		4
.L_11:
        /*0018*/ 	.byte	0x04, 0x17
        /*001a*/ 	.short	(.L_13 - .L_12)
.L_12:
        /*001c*/ 	.word	0x00000000
        /*0020*/ 	.short	0x0006
        /*0022*/ 	.short	0x0030
        /*0024*/ 	.byte	0x00, 0xf5, 0x21, 0x00


	//----- nvinfo : EIATTR_KPARAM_INFO
	.align		4
.L_13:
        /*0028*/ 	.byte	0x04, 0x17
        /*002a*/ 	.short	(.L_15 - .L_14)
.L_14:
        /*002c*/ 	.word	0x00000000
        /*0030*/ 	.short	0x0005
        /*0032*/ 	.short	0x0028
        /*0034*/ 	.byte	0x00, 0xf5, 0x21, 0x00


	//----- nvinfo : EIATTR_KPARAM_INFO
	.align		4
.L_15:
        /*0038*/ 	.byte	0x04, 0x17
        /*003a*/ 	.short	(.L_17 - .L_16)
.L_16:
        /*003c*/ 	.word	0x00000000
        /*0040*/ 	.short	0x0004
        /*0042*/ 	.short	0x0020
        /*0044*/ 	.byte	0x00, 0xf5, 0x21, 0x00


	//----- nvinfo : EIATTR_KPARAM_INFO
	.align		4
.L_17:
        /*0048*/ 	.byte	0x04, 0x17
        /*004a*/ 	.short	(.L_19 - .L_18)
.L_18:
        /*004c*/ 	.word	0x00000000
        /*0050*/ 	.short	0x0003
        /*0052*/ 	.short	0x0018
        /*0054*/ 	.byte	0x00, 0xf5, 0x21, 0x00


	//----- nvinfo : EIATTR_KPARAM_INFO
	.align		4
.L_19:
        /*0058*/ 	.byte	0x04, 0x17
        /*005a*/ 	.short	(.L_21 - .L_20)
.L_20:
        /*005c*/ 	.word	0x00000000
        /*0060*/ 	.short	0x0002
        /*0062*/ 	.short	0x0010
        /*0064*/ 	.byte	0x00, 0xf5, 0x21, 0x00


	//----- nvinfo : EIATTR_KPARAM_INFO
	.align		4
.L_21:
        /*0068*/ 	.byte	0x04, 0x17
        /*006a*/ 	.short	(.L_23 - .L_22)
.L_22:
        /*006c*/ 	.word	0x00000000
        /*0070*/ 	.short	0x0001
        /*0072*/ 	.short	0x0008
        /*0074*/ 	.byte	0x00, 0xf5, 0x21, 0x00


	//----- nvinfo : EIATTR_KPARAM_INFO
	.align		4
.L_23:
        /*0078*/ 	.byte	0x04, 0x17
        /*007a*/ 	.short	(.L_25 - .L_24)
.L_24:
        /*007c*/ 	.word	0x00000000
        /*0080*/ 	.short	0x0000
        /*0082*/ 	.short	0x0000
        /*0084*/ 	.byte	0x00, 0xf5, 0x21, 0x00


	//----- nvinfo : EIATTR_SPARSE_MMA_MASK
	.align		4
.L_25:
        /*0088*/ 	.byte	0x03, 0x50
        /*008a*/ 	.short	0x0000


	//----- nvinfo : EIATTR_MAXREG_COUNT
	.align		4
        /*008c*/ 	.byte	0x03, 0x1b
        /*008e*/ 	.short	0x00ff


	//----- nvinfo : EIATTR_MERCURY_ISA_VERSION
	.align		4
        /*0090*/ 	.byte	0x03, 0x5f
        /*0092*/ 	.short	0x0101


	//----- nvinfo : EIATTR_VRC_CTA_INIT_COUNT
	.align		4
        /*0094*/ 	.byte	0x02, 0x4a
	.zero		1
	.zero		1


	//----- nvinfo : EIATTR_EXIT_INSTR_OFFSETS
	.align		4
        /*0098*/ 	.byte	0x04, 0x1c
        /*009a*/ 	.short	(.L_27 - .L_26)


	//   ....[0]....
.L_26:
        /*009c*/ 	.word	0x00000070


	//   ....[1]....
        /*00a0*/ 	.word	0x00000370


	//----- nvinfo : EIATTR_CRS_STACK_SIZE
	.align		4
.L_27:
        /*00a4*/ 	.byte	0x04, 0x1e
        /*00a6*/ 	.short	(.L_29 - .L_28)
.L_28:
        /*00a8*/ 	.word	0x00000000


	//----- nvinfo : EIATTR_CBANK_PARAM_SIZE
	.align		4
.L_29:
        /*00ac*/ 	.byte	0x03, 0x19
        /*00ae*/ 	.short	0x003c


	//----- nvinfo : EIATTR_PARAM_CBANK
	.align		4
        /*00b0*/ 	.byte	0x04, 0x0a
        /*00b2*/ 	.short	(.L_31 - .L_30)
	.align		4
.L_30:
        /*00b4*/ 	.word	index@(.nv.constant0.boundingBoxKernel)
        /*00b8*/ 	.short	0x0380
        /*00ba*/ 	.short	0x003c


	//----- nvinfo : EIATTR_SW_WAR
	.align		4
.L_31:
        /*00bc*/ 	.byte	0x04, 0x36
        /*00be*/ 	.short	(.L_33 - .L_32)
.L_32:
        /*00c0*/ 	.word	0x00000008
.L_33:


//--------------------- .nv.callgraph             --------------------------
	.section	.nv.callgraph,"",@"SHT_CUDA_CALLGRAPH"
	.align	4
	.sectionentsize	8
	.align		4
        /*0000*/ 	.word	0x00000000
	.align		4
        /*0004*/ 	.word	0xffffffff
	.align		4
        /*0008*/ 	.word	0x00000000
	.align		4
        /*000c*/ 	.word	0xfffffffe
	.align		4
        /*0010*/ 	.word	0x00000000
	.align		4
        /*0014*/ 	.word	0xfffffffd
	.align		4
        /*0018*/ 	.word	0x00000000
	.align		4
        /*001c*/ 	.word	0xfffffffc


//--------------------- .text.boundingBoxKernel   --------------------------
	.section	.text.boundingBoxKernel,"ax",@progbits
	.align	128
        .global         boundingBoxKernel
        .type           boundingBoxKernel,@function
        .size           boundingBoxKernel,(.L_x_7 - boundingBoxKernel)
        .other          boundingBoxKernel,@"STO_CUDA_ENTRY STV_DEFAULT"
boundingBoxKernel:
.text.boundingBoxKernel:
[----:B------:R-:W-:Y:S01]  /*0000*/  LDC R1, c[0x0][0x37c] ;  /* 0x0000df00ff017b82 */ /* 0x000fe20000000800 */
[----:B------:R-:W0:Y:S07]  /*0010*/  S2R R3, SR_TID.X ;  /* 0x0000000000037919 */ /* 0x000e2e0000002100 */
[----:B------:R-:W0:Y:S01]  /*0020*/  S2UR UR4, SR_CTAID.X ;  /* 0x00000000000479c3 */ /* 0x000e220000002500 */
[----:B------:R-:W1:Y:S07]  /*0030*/  LDCU UR5, c[0x0][0x3b8] ;  /* 0x00007700ff0577ac */ /* 0x000e6e0008000800 */
[----:B------:R-:W0:Y:S02]  /*0040*/  LDC R2, c[0x0][0x360] ;  /* 0x0000d800ff027b82 */ /* 0x000e240000000800 */
[----:B0-----:R-:W-:-:S05]  /*0050*/  IMAD R2, R2, UR4, R3 ;  /* 0x0000000402027c24 */ /* 0x001fca000f8e0203 */
[----:B-1----:R-:W-:-:S13]  /*0060*/  ISETP.GE.AND P0, PT, R2, UR5, PT ;  /* 0x0000000502007c0c */ /* 0x002fda000bf06270 */
[----:B------:R-:W-:Y:S05]  /*0070*/  @P0 EXIT ;  /* 0x000000000000094d */ /* 0x000fea0003800000 */
[----:B------:R-:W0:Y:S01]  /*0080*/  LDC.64 R6, c[0x0][0x388] ;  /* 0x0000e200ff067b82 */ /* 0x000e220000000a00 */
[----:B------:R-:W1:Y:S07]  /*0090*/  LDCU.64 UR4, c[0x0][0x358] ;  /* 0x00006b00ff0477ac */ /* 0x000e6e0008000a00 */
[----:B------:R-:W2:Y:S08]  /*00a0*/  LDC.64 R4, c[0x0][0x380] ;  /* 0x0000e000ff047b82 */ /* 0x000eb00000000a00 */
[----:B------:R-:W3:Y:S01]  /*00b0*/  LDC.64 R8, c[0x0][0x390] ;  /* 0x0000e400ff087b82 */ /* 0x000ee20000000a00 */
[----:B0-----:R-:W-:-:S06]  /*00c0*/  IMAD.WIDE R6, R2, 0x4, R6 ;  /* 0x0000000402067825 */ /* 0x001fcc00078e0206 */
[----:B-1----:R-:W4:Y:S01]  /*00d0*/  LDG.E R6, desc[UR4][R6.64] ;  /* 0x0000000406067981 */ /* 0x002f22000c1e1900 */
[----:B--2---:R-:W-:-:S06]  /*00e0*/  IMAD.WIDE R4, R2, 0x4, R4 ;  /* 0x0000000402047825 */ /* 0x004fcc00078e0204 */
[----:B------:R-:W2:Y:S01]  /*00f0*/  LDG.E R4, desc[UR4][R4.64] ;  /* 0x0000000404047981 */ /* 0x000ea2000c1e1900 */
[----:B---3--:R-:W-:-:S06]  /*0100*/  IMAD.WIDE R8, R2, 0x4, R8 ;  /* 0x0000000402087825 */ /* 0x008fcc00078e0208 */
[----:B------:R-:W3:Y:S01]  /*0110*/  LDG.E R8, desc[UR4][R8.64] ;  /* 0x0000000408087981 */ /* 0x000ee2000c1e1900 */
[----:B------:R-:W-:Y:S01]  /*0120*/  BSSY.RECONVERGENT B0, `(.L_x_0) ;  /* 0x0000010000007945 */ /* 0x000fe20003800200 */
[----:B----4-:R-:W-:-:S04]  /*0130*/  FMUL R3, R6, R6 ;  /* 0x0000000606037220 */ /* 0x010fc80000400000 */
[----:B--2---:R-:W-:-:S04]  /*0140*/  FFMA R3, R4, R4, R3 ;  /* 0x0000000404037223 */ /* 0x004fc80000000003 */
[----:B---3--:R-:W-:-:S05]  /*0150*/  FFMA R0, R8, R8, R3 ;  /* 0x0000000808007223 */ /* 0x008fca0000000003 */
[----:B------:R-:W-:Y:S01]  /*0160*/  IADD3 R10, PT, PT, R0, -0xd000000, RZ ;  /* 0xf3000000000a7810 */ /* 0x000fe20007ffe0ff */
[----:B------:R0:W1:Y:S03]  /*0170*/  MUFU.RSQ R3, R0 ;  /* 0x0000000000037308 */ /* 0x0000660000001400 */
[----:B------:R-:W-:-:S13]  /*0180*/  ISETP.GT.U32.AND P0, PT, R10, 0x727fffff, PT ;  /* 0x727fffff0a00780c */ /* 0x000fda0003f04070 */
[----:B0-----:R-:W-:Y:S05]  /*0190*/  @!P0 BRA `(.L_x_1) ;  /* 0x0000000000108947 */ /* 0x001fea0003800000 */
[----:B------:R-:W-:-:S07]  /*01a0*/  MOV R8, 0x1c0 ;  /* 0x000001c000087802 */ /* 0x000fce0000000f00 */
[----:B-1----:R-:W-:Y:S05]  /*01b0*/  CALL.REL.NOINC `($__internal_0_$__cuda_sm20_sqrt_rn_f32_slowpath) ;  /* 0x0000000000707944 */ /* 0x002fea0003c00000 */
[----:B------:R-:W-:Y:S01]  /*01c0*/  MOV R11, R3 ;  /* 0x00000003000b7202 */ /* 0x000fe20000000f00 */
[----:B------:R-:W-:Y:S06]  /*01d0*/  BRA `(.L_x_2) ;  /* 0x0000000000107947 */ /* 0x000fec0003800000 */
.L_x_1:
[----:B-1----:R-:W-:Y:S01]  /*01e0*/  FMUL.FTZ R11, R0, R3 ;  /* 0x00000003000b7220 */ /* 0x002fe20000410000 */
[----:B------:R-:W-:-:S03]  /*01f0*/  FMUL.FTZ R3, R3, 0.5 ;  /* 0x3f00000003037820 */ /* 0x000fc60000410000 */
[----:B------:R-:W-:-:S04]  /*0200*/  FFMA R0, -R11, R11, R0 ;  /* 0x0000000b0b007223 */ /* 0x000fc80000000100 */
[----:B------:R-:W-:-:S07]  /*0210*/  FFMA R11, R0, R3, R11 ;  /* 0x00000003000b7223 */ /* 0x000fce000000000b */
.L_x_2:
[----:B------:R-:W-:Y:S05]  /*0220*/  BSYNC.RECONVERGENT B0 ;  /* 0x0000000000007941 */ /* 0x000fea0003800200 */
.L_x_0:
[----:B------:R-:W0:Y:S08]  /*0230*/  LDC.64 R4, c[0x0][0x3a8] ;  /* 0x0000ea00ff047b82 */ /* 0x000e300000000a00 */
[----:B------:R-:W1:Y:S08]  /*0240*/  LDC.64 R6, c[0x0][0x3a0] ;  /* 0x0000e800ff067b82 */ /* 0x000e700000000a00 */
[----:B------:R-:W2:Y:S01]  /*0250*/  LDC.64 R8, c[0x0][0x3b0] ;  /* 0x0000ec00ff087b82 */ /* 0x000ea20000000a00 */
[----:B0-----:R-:W-:-:S05]  /*0260*/  IMAD.WIDE R4, R2, 0x4, R4 ;  /* 0x0000000402047825 */ /* 0x001fca00078e0204 */
[----:B------:R0:W-:Y:S01]  /*0270*/  STG.E desc[UR4][R4.64], R11 ;  /* 0x0000000b04007986 */ /* 0x0001e2000c101904 */
[----:B-1----:R-:W-:-:S06]  /*0280*/  IMAD.WIDE R6, R2, 0x4, R6 ;  /* 0x0000000402067825 */ /* 0x002fcc00078e0206 */
[----:B------:R-:W3:Y:S01]  /*0290*/  LDG.E R6, desc[UR4][R6.64] ;  /* 0x0000000406067981 */ /* 0x000ee2000c1e1900 */
[----:B------:R-:W-:Y:S01]  /*02a0*/  BSSY.RECONVERGENT B0, `(.L_x_3) ;  /* 0x000000b000007945 */ /* 0x000fe20003800200 */
[----:B------:R-:W-:Y:S02]  /*02b0*/  HFMA2 R13, -RZ, RZ, 0, 0 ;  /* 0x00000000ff0d7431 */ /* 0x000fe400000001ff */
[----:B--2---:R-:W-:Y:S01]  /*02c0*/  IMAD.WIDE R8, R2, 0x4, R8 ;  /* 0x0000000402087825 */ /* 0x004fe200078e0208 */
[----:B---3--:R-:W-:-:S13]  /*02d0*/  ISETP.NE.AND P0, PT, R6, RZ, PT ;  /* 0x000000ff0600720c */ /* 0x008fda0003f05270 */
[----:B0-----:R-:W-:Y:S05]  /*02e0*/  @P0 BRA `(.L_x_4) ;  /* 0x0000000000180947 */ /* 0x001fea0003800000 */
[----:B------:R-:W0:Y:S02]  /*02f0*/  LDC.64 R4, c[0x0][0x398] ;  /* 0x0000e600ff047b82 */ /* 0x000e240000000a00 */
[----:B0-----:R-:W-:-:S06]  /*0300*/  IMAD.WIDE R2, R2, 0x4, R4 ;  /* 0x0000000402027825 */ /* 0x001fcc00078e0204 */
[----:B------:R-:W2:Y:S02]  /*0310*/  LDG.E R2, desc[UR4][R2.64] ;  /* 0x0000000402027981 */ /* 0x000ea4000c1e1900 */
[----:B--2---:R-:W-:-:S13]  /*0320*/  FSETP.GE.AND P0, PT, R2, 0.5, PT ;  /* 0x3f0000000200780b */ /* 0x004fda0003f06000 */
[----:B------:R-:W-:-:S04]  /*0330*/  @P0 FSETP.GEU.AND P1, PT, R11, 0.5, PT ;  /* 0x3f0000000b00080b */ /* 0x000fc80003f2e000 */
[----:B------:R-:W-:-:S09]  /*0340*/  @P0 SEL R13, RZ, 0x1, P1 ;  /* 0x00000001ff0d0807 */ /* 0x000fd20000800000 */
.L_x_4:
[----:B------:R-:W-:Y:S05]  /*0350*/  BSYNC.RECONVERGENT B0 ;  /* 0x0000000000007941 */ /* 0x000fea0003800200 */
.L_x_3:
[----:B------:R-:W-:Y:S01]  /*0360*/  STG.E desc[UR4][R8.64], R13 ;  /* 0x0000000d08007986 */ /* 0x000fe2000c101904 */
[----:B------:R-:W-:Y:S05]  /*0370*/  EXIT ;  /* 0x000000000000794d */ /* 0x000fea0003800000 */
        .weak           $__internal_0_$__cuda_sm20_sqrt_rn_f32_slowpath
        .type           $__internal_0_$__cuda_sm20_sqrt_rn_f32_slowpath,@function
        .size           $__internal_0_$__cuda_sm20_sqrt_rn_f32_slowpath,(.L_x_7 - $__internal_0_$__cuda_sm20_sqrt_rn_f32_slowpath)
$__internal_0_$__cuda_sm20_sqrt_rn_f32_slowpath:
[----:B------:R-:W-:-:S13]  /*0380*/  LOP3.LUT P0, RZ, R0, 0x7fffffff, RZ, 0xc0, !PT ;  /* 0x7fffffff00ff7812 */ /* 0x000fda000780c0ff */
[----:B------:R-:W-:Y:S01]  /*0390*/  @!P0 MOV R3, R0 ;  /* 0x0000000000038202 */ /* 0x000fe20000000f00 */
[----:B------:R-:W-:Y:S06]  /*03a0*/  @!P0 BRA `(.L_x_5) ;  /* 0x0000000000408947 */ /* 0x000fec0003800000 */
[----:B------:R-:W-:-:S13]  /*03b0*/  FSETP.GEU.FTZ.AND P0, PT, R0, RZ, PT ;  /* 0x000000ff0000720b */ /* 0x000fda0003f1e000 */
[----:B------:R-:W-:Y:S01]  /*03c0*/  @!P0 MOV R3, 0x7fffffff ;  /* 0x7fffffff00038802 */ /* 0x000fe20000000f00 */
[----:B------:R-:W-:Y:S06]  /*03d0*/  @!P0 BRA `(.L_x_5) ;  /* 0x0000000000348947 */ /* 0x000fec0003800000 */
[----:B------:R-:W-:-:S13]  /*03e0*/  FSETP.GTU.FTZ.AND P0, PT, |R0|, +INF , PT ;  /* 0x7f8000000000780b */ /* 0x000fda0003f1c200 */
[----:B------:R-:W-:Y:S01]  /*03f0*/  @P0 FADD.FTZ R3, R0, 1 ;  /* 0x3f80000000030421 */ /* 0x000fe20000010000 */
[----:B------:R-:W-:Y:S06]  /*0400*/  @P0 BRA `(.L_x_5) ;  /* 0x0000000000280947 */ /* 0x000fec0003800000 */
[----:B------:R-:W-:-:S13]  /*0410*/  FSETP.NEU.FTZ.AND P0, PT, |R0|, +INF , PT ;  /* 0x7f8000000000780b */ /* 0x000fda0003f1d200 */
[----:B------:R-:W-:-:S04]  /*0420*/  @P0 FFMA R4, R0, 1.84467440737095516160e+19, RZ ;  /* 0x5f80000000040823 */ /* 0x000fc800000000ff */
[----:B------:R-:W0:Y:S02]  /*0430*/  @P0 MUFU.RSQ R3, R4 ;  /* 0x0000000400030308 */ /* 0x000e240000001400 */
[----:B0-----:R-:W-:Y:S01]  /*0440*/  @P0 FMUL.FTZ R5, R4, R3 ;  /* 0x0000000304050220 */ /* 0x001fe20000410000 */
[----:B------:R-:W-:Y:S01]  /*0450*/  @P0 FMUL.FTZ R7, R3, 0.5 ;  /* 0x3f00000003070820 */ /* 0x000fe20000410000 */
[----:B------:R-:W-:Y:S02]  /*0460*/  @!P0 MOV R3, R0 ;  /* 0x0000000000038202 */ /* 0x000fe40000000f00 */
[----:B------:R-:W-:-:S04]  /*0470*/  @P0 FADD.FTZ R6, -R5, -RZ ;  /* 0x800000ff05060221 */ /* 0x000fc80000010100 */
[----:B------:R-:W-:-:S04]  /*0480*/  @P0 FFMA R6, R5, R6, R4 ;  /* 0x0000000605060223 */ /* 0x000fc80000000004 */
[----:B------:R-:W-:-:S04]  /*0490*/  @P0 FFMA R6, R6, R7, R5 ;  /* 0x0000000706060223 */ /* 0x000fc80000000005 */
[----:B------:R-:W-:-:S07]  /*04a0*/  @P0 FMUL.FTZ R3, R6, 2.3283064365386962891e-10 ;  /* 0x2f80000006030820 */ /* 0x000fce0000410000 */
.L_x_5:
[----:B------:R-:W-:Y:S01]  /*04b0*/  HFMA2 R5, -RZ, RZ, 0, 0 ;  /* 0x00000000ff057431 */ /* 0x000fe200000001ff */
[----:B------:R-:W-:-:S04]  /*04c0*/  MOV R4, R8 ;  /* 0x0000000800047202 */ /* 0x000fc80000000f00 */
[----:B------:R-:W-:Y:S05]  /*04d0*/  RET.REL.NODEC R4 `(boundingBoxKernel) ;  /* 0xfffffff804c87950 */ /* 0x000fea0003c3ffff */
.L_x_6:
[----:B------:R-:W-:-:S00]  /*04e0*/  BRA `(.L_x_6) ;  /* 0xfffffffc00fc7947 */ /* 0x000fc0000383ffff */
[----:B------:R-:W-:-:S00]  /*04f0*/  NOP ;  /* 0x0000000000007918 */ /* 0x000fc00000000000 */
        /* <DEDUP_REMOVED lines=8> */
.L_x_7:


//--------------------- .nv.shared.reserved.0     --------------------------
	.section	.nv.shared.reserved.0,"aw",@nobits
	.weak		__nv_reservedSMEM_offset_0_alias
	.size		__nv_reservedSMEM_offset_0_alias, 0, 64
	.other		__nv_reservedSMEM_offset_0_alias,@"STO_CUDA_RESERVED_SHARED STV_DEFAULT"
__nv_reservedSMEM_offset_0_alias:
	.zero		0
	.zero		64


//--------------------- .nv.constant0.boundingBoxKernel --------------------------
	.section	.nv.constant0.boundingBoxKernel,"a",@progbits
	.sectionflags	@""
	.align	4
.nv.constant0.boundingBoxKernel:
	.zero		956


//--------------------- SYMBOLS --------------------------

	.type		.nv.reservedSmem.offset0,@object
	.size		.nv.reservedSmem.offset0,0x4
